	.headerflags	@"EF_CUDA_TEXMODE_UNIFIED EF_CUDA_64BIT_ADDRESS EF_CUDA_ACCELERATORS EF_CUDA_SM90 EF_CUDA_VIRTUAL_SM(EF_CUDA_SM90)"
	.elftype	@"ET_EXEC"


//--------------------- .nv.info                  --------------------------
	.section	.nv.info,"",@"SHT_CUDA_INFO"
	.align	4


	//----- nvinfo : EIATTR_REGCOUNT
	.align		4
        /*0000*/ 	.byte	0x04, 0x2f
        /*0002*/ 	.short	(.L_1 - .L_0)
	.align		4
.L_0:
        /*0004*/ 	.word	index@(triton_poi_fused_convolution_70)
        /*0008*/ 	.word	0x00000012


	//----- nvinfo : EIATTR_MIN_STACK_SIZE
	.align		4
.L_1:
        /*000c*/ 	.byte	0x04, 0x12
        /*000e*/ 	.short	(.L_3 - .L_2)
	.align		4
.L_2:
        /*0010*/ 	.word	index@(triton_poi_fused_convolution_70)
        /*0014*/ 	.word	0x00000000


	//----- nvinfo : EIATTR_FRAME_SIZE
	.align		4
.L_3:
        /*0018*/ 	.byte	0x04, 0x11
        /*001a*/ 	.short	(.L_5 - .L_4)
	.align		4
.L_4:
        /*001c*/ 	.word	index@(triton_poi_fused_convolution_70)
        /*0020*/ 	.word	0x00000000


	//----- nvinfo : EIATTR_MIN_STACK_SIZE
	.align		4
.L_5:
        /*0024*/ 	.byte	0x04, 0x12
        /*0026*/ 	.short	(.L_7 - .L_6)
	.align		4
.L_6:
        /*0028*/ 	.word	index@(triton_poi_fused_convolution_70)
        /*002c*/ 	.word	0x00000000
.L_7:


//--------------------- .nv.info.triton_poi_fused_convolution_70 --------------------------
	.section	.nv.info.triton_poi_fused_convolution_70,"",@"SHT_CUDA_INFO"
	.sectionflags	@""
	.align	4


	//----- nvinfo : EIATTR_CUDA_API_VERSION
	.align		4
        /*0000*/ 	.byte	0x04, 0x37
        /*0002*/ 	.short	(.L_9 - .L_8)
.L_8:
        /*0004*/ 	.word	0x0000007c


	//----- nvinfo : EIATTR_KPARAM_INFO
	.align		4
.L_9:
        /*0008*/ 	.byte	0x04, 0x17
        /*000a*/ 	.short	(.L_11 - .L_10)
.L_10:
        /*000c*/ 	.word	0x00000000
        /*0010*/ 	.short	0x0002
        /*0012*/ 	.short	0x0010
        /*0014*/ 	.byte	0x00, 0xf0, 0x11, 0x00


	//----- nvinfo : EIATTR_KPARAM_INFO
	.align		4
.L_11:
        /*0018*/ 	.byte	0x04, 0x17
        /*001a*/ 	.short	(.L_13 - .L_12)
.L_12:
        /*001c*/ 	.word	0x00000000
        /*0020*/ 	.short	0x0001
        /*0022*/ 	.short	0x0008
        /*0024*/ 	.byte	0x00, 0xf4, 0x21, 0x00


	//----- nvinfo : EIATTR_KPARAM_INFO
	.align		4
.L_13:
        /*0028*/ 	.byte	0x04, 0x17
        /*002a*/ 	.short	(.L_15 - .L_14)
.L_14:
        /*002c*/ 	.word	0x00000000
        /*0030*/ 	.short	0x0000
        /*0032*/ 	.short	0x0000
        /*0034*/ 	.byte	0x00, 0xf4, 0x21, 0x00


	//----- nvinfo : EIATTR_SPARSE_MMA_MASK
	.align		4
.L_15:
        /*0038*/ 	.byte	0x03, 0x50
        /*003a*/ 	.short	0x0000


	//----- nvinfo : EIATTR_MAXREG_COUNT
	.align		4
        /*003c*/ 	.byte	0x03, 0x1b
        /*003e*/ 	.short	0x00ff


	//----- nvinfo : EIATTR_EXIT_INSTR_OFFSETS
	.align		4
        /*0040*/ 	.byte	0x04, 0x1c
        /*0042*/ 	.short	(.L_17 - .L_16)


	//   ....[0]....
.L_16:
        /*0044*/ 	.word	0x00000260


	//----- nvinfo : EIATTR_REQNTID
	.align		4
.L_17:
        /*0048*/ 	.byte	0x04, 0x10
        /*004a*/ 	.short	(.L_19 - .L_18)
.L_18:
        /*004c*/ 	.word	0x00000080
        /*0050*/ 	.word	0x00000001
        /*0054*/ 	.word	0x00000001


	//----- nvinfo : EIATTR_CBANK_PARAM_SIZE
	.align		4
.L_19:
        /*0058*/ 	.byte	0x03, 0x19
        /*005a*/ 	.short	0x0014


	//----- nvinfo : EIATTR_PARAM_CBANK
	.align		4
        /*005c*/ 	.byte	0x04, 0x0a
        /*005e*/ 	.short	(.L_21 - .L_20)
	.align		4
.L_20:
        /*0060*/ 	.word	index@(.nv.constant0.triton_poi_fused_convolution_70)
        /*0064*/ 	.short	0x0210
        /*0066*/ 	.short	0x0014


	//----- nvinfo : EIATTR_SW_WAR
	.align		4
.L_21:
        /*0068*/ 	.byte	0x04, 0x36
        /*006a*/ 	.short	(.L_23 - .L_22)
.L_22:
        /*006c*/ 	.word	0x00000008
.L_23:


//--------------------- .nv.callgraph             --------------------------
	.section	.nv.callgraph,"",@"SHT_CUDA_CALLGRAPH"
	.align	4
	.sectionentsize	8
	.align		4
        /*0000*/ 	.word	0x00000000
	.align		4
        /*0004*/ 	.word	0xffffffff
	.align		4
        /*0008*/ 	.word	0x00000000
	.align		4
        /*000c*/ 	.word	0xfffffffe
	.align		4
        /*0010*/ 	.word	0x00000000
	.align		4
        /*0014*/ 	.word	0xfffffffd
	.align		4
        /*0018*/ 	.word	0x00000000
	.align		4
        /*001c*/ 	.word	0xfffffffc


//--------------------- .text.triton_poi_fused_convolution_70 --------------------------
	.section	.text.triton_poi_fused_convolution_70,"ax",@progbits
	.align	128
        .global         triton_poi_fused_convolution_70
        .type           triton_poi_fused_convolution_70,@function
        .size           triton_poi_fused_convolution_70,(.L_x_1 - triton_poi_fused_convolution_70)
        .other          triton_poi_fused_convolution_70,@"STO_CUDA_ENTRY STV_DEFAULT"
triton_poi_fused_convolution_70:
.text.triton_poi_fused_convolution_70:
[----:B------:R-:W-:Y:S01]  /*0000*/  LDC R1, c[0x0][0x28] ;  /* 0x00000a00ff017b82 */ /* 0x000fe20000000800 */
[----:B------:R-:W1:Y:S07]  /*0010*/  S2R R0, SR_TID.X ;  /* 0x0000000000007919 */ /* 0x000e6e0000002100 */
[----:B------:R-:W2:Y:S01]  /*0020*/  LDC.64 R2, c[0x0][0x218] ;  /* 0x00008600ff027b82 */ /* 0x000ea20000000a00 */
[----:B------:R-:W-:Y:S01]  /*0030*/  ULDC.64 UR4, c[0x0][0x208] ;  /* 0x0000820000047ab9 */ /* 0x000fe20000000a00 */
[----:B------:R-:W3:Y:S06]  /*0040*/  S2R R5, SR_CTAID.X ;  /* 0x0000000000057919 */ /* 0x000eec0000002500 */
[----:B------:R-:W4:Y:S01]  /*0050*/  LDC.64 R8, c[0x0][0x210] ;  /* 0x00008400ff087b82 */ /* 0x000f220000000a00 */
[----:B-1----:R-:W-:-:S02]  /*0060*/  SHF.L.U32 R0, R0, 0x2, RZ ;  /* 0x0000000200007819 */ /* 0x002fc400000006ff */
[----:B---3--:R-:W-:Y:S02]  /*0070*/  SHF.R.S32.HI R4, RZ, 0x15, R5 ;  /* 0x00000015ff047819 */ /* 0x008fe40000011405 */
[----:B------:R-:W-:Y:S02]  /*0080*/  LOP3.LUT R0, R0, 0x1fc, RZ, 0xc0, !PT ;  /* 0x000001fc00007812 */ /* 0x000fe400078ec0ff */
[----:B------:R-:W-:Y:S02]  /*0090*/  SGXT R4, R4, 0x1 ;  /* 0x000000010404781a */ /* 0x000fe40000000200 */
[----:B------:R-:W-:-:S04]  /*00a0*/  LEA R5, R5, R0, 0xa ;  /* 0x0000000005057211 */ /* 0x000fc800078e50ff */
[----:B------:R-:W-:Y:S01]  /*00b0*/  LEA.HI R4, R4, R5, RZ, 0xc ;  /* 0x0000000504047211 */ /* 0x000fe200078f60ff */
[----:B----4-:R-:W-:-:S04]  /*00c0*/  IMAD.WIDE R8, R5, 0x4, R8 ;  /* 0x0000000405087825 */ /* 0x010fc800078e0208 */
[----:B------:R-:W-:Y:S01]  /*00d0*/  VIADD R0, R4, 0x200 ;  /* 0x0000020004007836 */ /* 0x000fe20000000000 */
[----:B------:R-:W-:-:S04]  /*00e0*/  SHF.R.S32.HI R4, RZ, 0xc, R4 ;  /* 0x0000000cff047819 */ /* 0x000fc80000011404 */
[----:B------:R-:W-:Y:S02]  /*00f0*/  SHF.R.S32.HI R0, RZ, 0xc, R0 ;  /* 0x0000000cff007819 */ /* 0x000fe40000011400 */
[----:B------:R-:W-:Y:S02]  /*0100*/  LEA.HI R6, R4, R4, RZ, 0x6 ;  /* 0x0000000404067211 */ /* 0x000fe400078f30ff */
[----:B------:R-:W-:Y:S02]  /*0110*/  LEA.HI R10, R0, R0, RZ, 0x6 ;  /* 0x00000000000a7211 */ /* 0x000fe400078f30ff */
[----:B------:R-:W-:Y:S02]  /*0120*/  LOP3.LUT R7, R6, 0xffffffc0, RZ, 0xc0, !PT ;  /* 0xffffffc006077812 */ /* 0x000fe400078ec0ff */
[----:B------:R-:W-:Y:S02]  /*0130*/  LOP3.LUT R11, R10, 0xffffffc0, RZ, 0xc0, !PT ;  /* 0xffffffc00a0b7812 */ /* 0x000fe400078ec0ff */
[----:B------:R-:W-:-:S03]  /*0140*/  IADD3 R7, R4, -R7, RZ ;  /* 0x8000000704077210 */ /* 0x000fc60007ffe0ff */
[----:B------:R-:W-:Y:S02]  /*0150*/  IMAD.IADD R13, R0, 0x1, -R11 ;  /* 0x00000001000d7824 */ /* 0x000fe400078e0a0b */
[--C-:B--2---:R-:W-:Y:S02]  /*0160*/  IMAD.WIDE R10, R7, 0x4, R2.reuse ;  /* 0x00000004070a7825 */ /* 0x104fe400078e0202 */
[----:B------:R-:W2:Y:S02]  /*0170*/  LDG.E.128 R4, desc[UR4][R8.64] ;  /* 0x0000000408047981 */ /* 0x000ea4000c1e1d00 */
[----:B------:R-:W-:Y:S02]  /*0180*/  IMAD.WIDE R2, R13, 0x4, R2 ;  /* 0x000000040d027825 */ /* 0x000fe400078e0202 */
[----:B------:R-:W2:Y:S04]  /*0190*/  LDG.E.EL R10, desc[UR4][R10.64] ;  /* 0x000000040a0a7981 */ /* 0x000ea8000c2e1900 */
[----:B------:R-:W3:Y:S04]  /*01a0*/  LDG.E.EL R2, desc[UR4][R2.64] ;  /* 0x0000000402027981 */ /* 0x000ee8000c2e1900 */
[----:B------:R-:W3:Y:S01]  /*01b0*/  LDG.E.128 R12, desc[UR4][R8.64+0x800] ;  /* 0x00080004080c7981 */ /* 0x000ee2000c1e1d00 */
[--C-:B--2---:R-:W-:Y:S01]  /*01c0*/  FADD R4, R4, R10.reuse ;  /* 0x0000000a04047221 */ /* 0x104fe20000000000 */
[--C-:B------:R-:W-:Y:S01]  /*01d0*/  FADD R5, R5, R10.reuse ;  /* 0x0000000a05057221 */ /* 0x100fe20000000000 */
[--C-:B------:R-:W-:Y:S01]  /*01e0*/  FADD R6, R6, R10.reuse ;  /* 0x0000000a06067221 */ /* 0x100fe20000000000 */
[----:B------:R-:W-:Y:S01]  /*01f0*/  FADD R7, R7, R10 ;  /* 0x0000000a07077221 */ /* 0x000fe20000000000 */
[--C-:B---3--:R-:W-:Y:S01]  /*0200*/  FADD R12, R12, R2.reuse ;  /* 0x000000020c0c7221 */ /* 0x108fe20000000000 */
[--C-:B------:R-:W-:Y:S01]  /*0210*/  FADD R13, R13, R2.reuse ;  /* 0x000000020d0d7221 */ /* 0x100fe20000000000 */
[--C-:B------:R-:W-:Y:S01]  /*0220*/  FADD R14, R14, R2.reuse ;  /* 0x000000020e0e7221 */ /* 0x100fe20000000000 */
[----:B------:R-:W-:Y:S01]  /*0230*/  FADD R15, R15, R2 ;  /* 0x000000020f0f7221 */ /* 0x000fe20000000000 */
[----:B------:R-:W-:Y:S04]  /*0240*/  STG.E.128 desc[UR4][R8.64], R4 ;  /* 0x0000000408007986 */ /* 0x000fe8000c101d04 */
[----:B------:R-:W-:Y:S01]  /*0250*/  STG.E.128 desc[UR4][R8.64+0x800], R12 ;  /* 0x0008000c08007986 */ /* 0x000fe2000c101d04 */
[----:B------:R-:W-:Y:S05]  /*0260*/  EXIT ;  /* 0x000000000000794d */ /* 0x000fea0003800000 */
.L_x_0:
[----:B------:R-:W-:-:S00]  /*0270*/  BRA `(.L_x_0) ;  /* 0xfffffffc00fc7947 */ /* 0x000fc0000383ffff */
[----:B------:R-:W-:-:S00]  /*0280*/  NOP ;  /* 0x0000000000007918 */ /* 0x000fc00000000000 */
[----:B------:R-:W-:-:S00]  /*0290*/  NOP ;  /* 0x0000000000007918 */ /* 0x000fc00000000000 */
[----:B------:R-:W-:-:S00]  /*02a0*/  NOP ;  /* 0x0000000000007918 */ /* 0x000fc00000000000 */
[----:B------:R-:W-:-:S00]  /*02b0*/  NOP ;  /* 0x0000000000007918 */ /* 0x000fc00000000000 */
[----:B------:R-:W-:-:S00]  /*02c0*/  NOP ;  /* 0x0000000000007918 */ /* 0x000fc00000000000 */
[----:B------:R-:W-:-:S00]  /*02d0*/  NOP ;  /* 0x0000000000007918 */ /* 0x000fc00000000000 */
[----:B------:R-:W-:-:S00]  /*02e0*/  NOP ;  /* 0x0000000000007918 */ /* 0x000fc00000000000 */
[----:B------:R-:W-:-:S00]  /*02f0*/  NOP ;  /* 0x0000000000007918 */ /* 0x000fc00000000000 */
.L_x_1:


//--------------------- .nv.constant0.triton_poi_fused_convolution_70 --------------------------
	.section	.nv.constant0.triton_poi_fused_convolution_70,"a",@progbits
	.sectionflags	@""
	.align	4
.nv.constant0.triton_poi_fused_convolution_70:
	.zero		548
